//
// Generated by NVIDIA NVVM Compiler
//
// Compiler Build ID: CL-36424714
// Cuda compilation tools, release 13.0, V13.0.88
// Based on NVVM 20.0.0
//

.version 9.0
.target sm_100
.address_size 64

	// .globl	_Z16MatrixMultKernelPfS_S_i

.visible .entry _Z16MatrixMultKernelPfS_S_i(
	.param .u64 .ptr .align 1 _Z16MatrixMultKernelPfS_S_i_param_0,
	.param .u64 .ptr .align 1 _Z16MatrixMultKernelPfS_S_i_param_1,
	.param .u64 .ptr .align 1 _Z16MatrixMultKernelPfS_S_i_param_2,
	.param .u32 _Z16MatrixMultKernelPfS_S_i_param_3
)
{
	.reg .pred 	%p<10>;
	.reg .b32 	%r<40>;
	.reg .b32 	%f<67>;
	.reg .b64 	%rd<67>;

	ld.param.u64 	%rd14, [_Z16MatrixMultKernelPfS_S_i_param_0];
	ld.param.u64 	%rd15, [_Z16MatrixMultKernelPfS_S_i_param_1];
	ld.param.u32 	%r18, [_Z16MatrixMultKernelPfS_S_i_param_3];
	cvta.to.global.u64 	%rd1, %rd15;
	cvta.to.global.u64 	%rd2, %rd14;
	mov.u32 	%r19, %ctaid.y;
	mov.u32 	%r20, %ntid.y;
	mov.u32 	%r21, %tid.y;
	mad.lo.s32 	%r1, %r19, %r20, %r21;
	mov.u32 	%r22, %ctaid.x;
	mov.u32 	%r23, %ntid.x;
	mov.u32 	%r24, %tid.x;
	mad.lo.s32 	%r2, %r22, %r23, %r24;
	max.s32 	%r25, %r1, %r2;
	setp.ge.s32 	%p1, %r25, %r18;
	@%p1 bra 	$L__BB0_13;
	mul.lo.s32 	%r3, %r18, %r1;
	and.b32  	%r4, %r18, 7;
	setp.lt.u32 	%p2, %r18, 8;
	mov.f32 	%f66, 0f00000000;
	mov.b32 	%r38, 0;
	@%p2 bra 	$L__BB0_4;
	and.b32  	%r38, %r18, 2147483640;
	neg.s32 	%r36, %r38;
	mul.wide.s32 	%rd16, %r18, 4;
	add.s64 	%rd3, %rd1, %rd16;
	shl.b32 	%r7, %r18, 3;
	mul.wide.s32 	%rd17, %r18, 8;
	add.s64 	%rd4, %rd1, %rd17;
	mul.wide.s32 	%rd18, %r18, 12;
	add.s64 	%rd5, %rd1, %rd18;
	mul.wide.s32 	%rd19, %r18, 16;
	add.s64 	%rd6, %rd1, %rd19;
	mul.wide.s32 	%rd20, %r18, 20;
	add.s64 	%rd7, %rd1, %rd20;
	mul.wide.s32 	%rd21, %r18, 24;
	add.s64 	%rd8, %rd1, %rd21;
	mul.wide.s32 	%rd22, %r18, 28;
	add.s64 	%rd9, %rd1, %rd22;
	mul.wide.u32 	%rd23, %r3, 4;
	add.s64 	%rd24, %rd23, %rd2;
	add.s64 	%rd66, %rd24, 16;
	mov.f32 	%f66, 0f00000000;
	mov.u32 	%r35, %r2;
$L__BB0_3:
	.pragma "nounroll";
	mul.wide.s32 	%rd25, %r35, 4;
	add.s64 	%rd26, %rd3, %rd25;
	add.s64 	%rd27, %rd4, %rd25;
	add.s64 	%rd28, %rd5, %rd25;
	add.s64 	%rd29, %rd6, %rd25;
	add.s64 	%rd30, %rd7, %rd25;
	add.s64 	%rd31, %rd8, %rd25;
	add.s64 	%rd32, %rd9, %rd25;
	add.s64 	%rd33, %rd1, %rd25;
	ld.global.f32 	%f16, [%rd66+-16];
	ld.global.f32 	%f17, [%rd33];
	fma.rn.f32 	%f18, %f16, %f17, %f66;
	ld.global.f32 	%f19, [%rd66+-12];
	ld.global.f32 	%f20, [%rd26];
	fma.rn.f32 	%f21, %f19, %f20, %f18;
	ld.global.f32 	%f22, [%rd66+-8];
	ld.global.f32 	%f23, [%rd27];
	fma.rn.f32 	%f24, %f22, %f23, %f21;
	ld.global.f32 	%f25, [%rd66+-4];
	ld.global.f32 	%f26, [%rd28];
	fma.rn.f32 	%f27, %f25, %f26, %f24;
	ld.global.f32 	%f28, [%rd66];
	ld.global.f32 	%f29, [%rd29];
	fma.rn.f32 	%f30, %f28, %f29, %f27;
	ld.global.f32 	%f31, [%rd66+4];
	ld.global.f32 	%f32, [%rd30];
	fma.rn.f32 	%f33, %f31, %f32, %f30;
	ld.global.f32 	%f34, [%rd66+8];
	ld.global.f32 	%f35, [%rd31];
	fma.rn.f32 	%f36, %f34, %f35, %f33;
	ld.global.f32 	%f37, [%rd66+12];
	ld.global.f32 	%f38, [%rd32];
	fma.rn.f32 	%f66, %f37, %f38, %f36;
	add.s32 	%r36, %r36, 8;
	add.s32 	%r35, %r35, %r7;
	add.s64 	%rd66, %rd66, 32;
	setp.ne.s32 	%p3, %r36, 0;
	@%p3 bra 	$L__BB0_3;
$L__BB0_4:
	setp.eq.s32 	%p4, %r4, 0;
	@%p4 bra 	$L__BB0_12;
	and.b32  	%r13, %r18, 3;
	setp.lt.u32 	%p5, %r4, 4;
	@%p5 bra 	$L__BB0_7;
	add.s32 	%r27, %r38, %r3;
	mul.wide.u32 	%rd34, %r27, 4;
	add.s64 	%rd35, %rd2, %rd34;
	ld.global.f32 	%f40, [%rd35];
	mad.lo.s32 	%r28, %r38, %r18, %r2;
	mul.wide.s32 	%rd36, %r28, 4;
	add.s64 	%rd37, %rd1, %rd36;
	ld.global.f32 	%f41, [%rd37];
	fma.rn.f32 	%f42, %f40, %f41, %f66;
	cvt.u64.u32 	%rd38, %r3;
	cvt.u64.u32 	%rd39, %r38;
	add.s64 	%rd40, %rd39, %rd38;
	shl.b64 	%rd41, %rd40, 2;
	add.s64 	%rd42, %rd2, %rd41;
	ld.global.f32 	%f43, [%rd42+4];
	mul.wide.s32 	%rd43, %r18, 4;
	add.s64 	%rd44, %rd37, %rd43;
	ld.global.f32 	%f44, [%rd44];
	fma.rn.f32 	%f45, %f43, %f44, %f42;
	ld.global.f32 	%f46, [%rd42+8];
	add.s64 	%rd45, %rd44, %rd43;
	ld.global.f32 	%f47, [%rd45];
	fma.rn.f32 	%f48, %f46, %f47, %f45;
	ld.global.f32 	%f49, [%rd42+12];
	add.s64 	%rd46, %rd45, %rd43;
	ld.global.f32 	%f50, [%rd46];
	fma.rn.f32 	%f66, %f49, %f50, %f48;
	add.s32 	%r38, %r38, 4;
$L__BB0_7:
	setp.eq.s32 	%p6, %r13, 0;
	@%p6 bra 	$L__BB0_12;
	setp.eq.s32 	%p7, %r13, 1;
	@%p7 bra 	$L__BB0_10;
	add.s32 	%r29, %r38, %r3;
	mul.wide.u32 	%rd47, %r29, 4;
	add.s64 	%rd48, %rd2, %rd47;
	ld.global.f32 	%f52, [%rd48];
	mad.lo.s32 	%r30, %r38, %r18, %r2;
	mul.wide.s32 	%rd49, %r30, 4;
	add.s64 	%rd50, %rd1, %rd49;
	ld.global.f32 	%f53, [%rd50];
	fma.rn.f32 	%f54, %f52, %f53, %f66;
	cvt.u64.u32 	%rd51, %r3;
	cvt.u64.u32 	%rd52, %r38;
	add.s64 	%rd53, %rd52, %rd51;
	shl.b64 	%rd54, %rd53, 2;
	add.s64 	%rd55, %rd2, %rd54;
	ld.global.f32 	%f55, [%rd55+4];
	mul.wide.s32 	%rd56, %r18, 4;
	add.s64 	%rd57, %rd50, %rd56;
	ld.global.f32 	%f56, [%rd57];
	fma.rn.f32 	%f66, %f55, %f56, %f54;
	add.s32 	%r38, %r38, 2;
$L__BB0_10:
	and.b32  	%r31, %r18, 1;
	setp.eq.b32 	%p8, %r31, 1;
	not.pred 	%p9, %p8;
	@%p9 bra 	$L__BB0_12;
	add.s32 	%r32, %r38, %r3;
	mul.wide.u32 	%rd58, %r32, 4;
	add.s64 	%rd59, %rd2, %rd58;
	ld.global.f32 	%f57, [%rd59];
	mad.lo.s32 	%r33, %r38, %r18, %r2;
	mul.wide.s32 	%rd60, %r33, 4;
	add.s64 	%rd61, %rd1, %rd60;
	ld.global.f32 	%f58, [%rd61];
	fma.rn.f32 	%f66, %f57, %f58, %f66;
$L__BB0_12:
	ld.param.u64 	%rd65, [_Z16MatrixMultKernelPfS_S_i_param_2];
	add.s32 	%r34, %r3, %r2;
	cvta.to.global.u64 	%rd62, %rd65;
	mul.wide.s32 	%rd63, %r34, 4;
	add.s64 	%rd64, %rd62, %rd63;
	st.global.f32 	[%rd64], %f66;
$L__BB0_13:
	ret;

}


// ===== COMPILED SASS (sm_100) =====

	.target	sm_100

	.elftype	@"ET_EXEC"


//--------------------- .note.nv.tkinfo           --------------------------
	.section	.note.nv.tkinfo,"",@"SHT_NOTE"
	.sectionflags	@"SHF_NOTE_NV_TKINFO"
	.tkinfo
        /*0018*/ 	.word	0x00000002
        /*0030*/ 	.string	""
        /*0030*/ 	.string	"ptxas"
        /*0030*/ 	.string	"Cuda compilation tools, release 13.0, V13.0.88"
        /*0030*/ 	.string	"Build cuda_13.0.r13.0/compiler.36424714_0"
        /*0030*/ 	.string	"-arch sm_100 -m 64 "



//--------------------- .note.nv.cuinfo           --------------------------
	.section	.note.nv.cuinfo,"",@"SHT_NOTE"
	.sectionflags	@"SHF_NOTE_NV_CUINFO"
        /*0018*/ 	.short	0x0002
        /*001a*/ 	.short	0x0064
        /*001c*/ 	.short	0x0082
	.zero		2


//--------------------- .nv.info                  --------------------------
	.section	.nv.info,"",@"SHT_CUDA_INFO"
	.align	4


	//----- nvinfo : EIATTR_REGCOUNT
	.align		4
        /*0000*/ 	.byte	0x04, 0x2f
        /*0002*/ 	.short	(.L_1 - .L_0)
	.align		4
.L_0:
        /*0004*/ 	.word	index@(_Z16MatrixMultKernelPfS_S_i)
        /*0008*/ 	.word	0x0000001e


	//----- nvinfo : EIATTR_FRAME_SIZE
	.align		4
.L_1:
        /*000c*/ 	.byte	0x04, 0x11
        /*000e*/ 	.short	(.L_3 - .L_2)
	.align		4
.L_2:
        /*0010*/ 	.word	index@(_Z16MatrixMultKernelPfS_S_i)
        /*0014*/ 	.word	0x00000000


	//----- nvinfo : EIATTR_MIN_STACK_SIZE
	.align		4
.L_3:
        /*0018*/ 	.byte	0x04, 0x12
        /*001a*/ 	.short	(.L_5 - .L_4)
	.align		4
.L_4:
        /*001c*/ 	.word	index@(_Z16MatrixMultKernelPfS_S_i)
        /*0020*/ 	.word	0x00000000
.L_5:


//--------------------- .nv.compat                --------------------------
	.section	.nv.compat,"",@"SHT_CUDA_COMPAT_INFO"
	.align	4
        /*0000*/ 	.byte	0x02, 0x09, 0x00, 0x00, 0x02, 0x02, 0x01, 0x00, 0x02, 0x05, 0x05, 0x00, 0x03, 0x07, 0x01, 0x01
        /*0010*/ 	.byte	0x02, 0x03, 0x00, 0x00, 0x02, 0x06, 0x01, 0x00, 0x04, 0x0b, 0x08, 0x00, 0x09, 0x00, 0x00, 0x00
        /*0020*/ 	.byte	0x00, 0x00, 0x00, 0x00


//--------------------- .nv.info._Z16MatrixMultKernelPfS_S_i --------------------------
	.section	.nv.info._Z16MatrixMultKernelPfS_S_i,"",@"SHT_CUDA_INFO"
	.sectionflags	@""
	.align	4


	//----- nvinfo : EIATTR_CUDA_API_VERSION
	.align		4
        /*0000*/ 	.byte	0x04, 0x37
        /*0002*/ 	.short	(.L_7 - .L_6)
.L_6:
        /*0004*/ 	.word	0x00000082


	//----- nvinfo : EIATTR_KPARAM_INFO
	.align		4
.L_7:
        /*0008*/ 	.byte	0x04, 0x17
        /*000a*/ 	.short	(.L_9 - .L_8)
.L_8:
        /*000c*/ 	.word	0x00000000
        /*0010*/ 	.short	0x0003
        /*0012*/ 	.short	0x0018
        /*0014*/ 	.byte	0x00, 0xf0, 0x11, 0x00


	//----- nvinfo : EIATTR_KPARAM_INFO
	.align		4
.L_9:
        /*0018*/ 	.byte	0x04, 0x17
        /*001a*/ 	.short	(.L_11 - .L_10)
.L_10:
        /*001c*/ 	.word	0x00000000
        /*0020*/ 	.short	0x0002
        /*0022*/ 	.short	0x0010
        /*0024*/ 	.byte	0x00, 0xf5, 0x21, 0x00


	//----- nvinfo : EIATTR_KPARAM_INFO
	.align		4
.L_11:
        /*0028*/ 	.byte	0x04, 0x17
        /*002a*/ 	.short	(.L_13 - .L_12)
.L_12:
        /*002c*/ 	.word	0x00000000
        /*0030*/ 	.short	0x0001
        /*0032*/ 	.short	0x0008
        /*0034*/ 	.byte	0x00, 0xf5, 0x21, 0x00


	//----- nvinfo : EIATTR_KPARAM_INFO
	.align		4
.L_13:
        /*0038*/ 	.byte	0x04, 0x17
        /*003a*/ 	.short	(.L_15 - .L_14)
.L_14:
        /*003c*/ 	.word	0x00000000
        /*0040*/ 	.short	0x0000
        /*0042*/ 	.short	0x0000
        /*0044*/ 	.byte	0x00, 0xf5, 0x21, 0x00


	//----- nvinfo : EIATTR_SPARSE_MMA_MASK
	.align		4
.L_15:
        /*0048*/ 	.byte	0x03, 0x50
        /*004a*/ 	.short	0x0000


	//----- nvinfo : EIATTR_MAXREG_COUNT
	.align		4
        /*004c*/ 	.byte	0x03, 0x1b
        /*004e*/ 	.short	0x00ff


	//----- nvinfo : EIATTR_MERCURY_ISA_VERSION
	.align		4
        /*0050*/ 	.byte	0x03, 0x5f
        /*0052*/ 	.short	0x0101


	//----- nvinfo : EIATTR_VRC_CTA_INIT_COUNT
	.align		4
        /*0054*/ 	.byte	0x02, 0x4a
	.zero		1
	.zero		1


	//----- nvinfo : EIATTR_EXIT_INSTR_OFFSETS
	.align		4
        /*0058*/ 	.byte	0x04, 0x1c
        /*005a*/ 	.short	(.L_17 - .L_16)


	//   ....[0]....
.L_16:
        /*005c*/ 	.word	0x000000c0


	//   ....[1]....
        /*0060*/ 	.word	0x00000a90


	//----- nvinfo : EIATTR_CBANK_PARAM_SIZE
	.align		4
.L_17:
        /*0064*/ 	.byte	0x03, 0x19
        /*0066*/ 	.short	0x001c


	//----- nvinfo : EIATTR_PARAM_CBANK
	.align		4
        /*0068*/ 	.byte	0x04, 0x0a
        /*006a*/ 	.short	(.L_19 - .L_18)
	.align		4
.L_18:
        /*006c*/ 	.word	index@(.nv.constant0._Z16MatrixMultKernelPfS_S_i)
        /*0070*/ 	.short	0x0380
        /*0072*/ 	.short	0x001c


	//----- nvinfo : EIATTR_SW_WAR
	.align		4
.L_19:
        /*0074*/ 	.byte	0x04, 0x36
        /*0076*/ 	.short	(.L_21 - .L_20)
.L_20:
        /*0078*/ 	.word	0x00000008
.L_21:


//--------------------- .nv.callgraph             --------------------------
	.section	.nv.callgraph,"",@"SHT_CUDA_CALLGRAPH"
	.align	4
	.sectionentsize	8
	.align		4
        /*0000*/ 	.word	0x00000000
	.align		4
        /*0004*/ 	.word	0xffffffff
	.align		4
        /*0008*/ 	.word	0x00000000
	.align		4
        /*000c*/ 	.word	0xfffffffe
	.align		4
        /*0010*/ 	.word	0x00000000
	.align		4
        /*0014*/ 	.word	0xfffffffd
	.align		4
        /*0018*/ 	.word	0x00000000
	.align		4
        /*001c*/ 	.word	0xfffffffc


//--------------------- .text._Z16MatrixMultKernelPfS_S_i --------------------------
	.section	.text._Z16MatrixMultKernelPfS_S_i,"ax",@progbits
	.align	128
        .global         _Z16MatrixMultKernelPfS_S_i
        .type           _Z16MatrixMultKernelPfS_S_i,@function
        .size           _Z16MatrixMultKernelPfS_S_i,(.L_x_5 - _Z16MatrixMultKernelPfS_S_i)
        .other          _Z16MatrixMultKernelPfS_S_i,@"STO_CUDA_ENTRY STV_DEFAULT"
_Z16MatrixMultKernelPfS_S_i:
.text._Z16MatrixMultKernelPfS_S_i:
[----:B------:R-:W-:Y:S01]  /*0000*/  LDC R1, c[0x0][0x37c] ;  /* 0x0000df00ff017b82 */ /* 0x000fe20000000800 */
[----:B------:R-:W0:Y:S07]  /*0010*/  S2R R0, SR_TID.Y ;  /* 0x0000000000007919 */ /* 0x000e2e0000002200 */
[----:B------:R-:W0:Y:S01]  /*0020*/  S2UR UR4, SR_CTAID.Y ;  /* 0x00000000000479c3 */ /* 0x000e220000002600 */
[----:B------:R-:W1:Y:S01]  /*0030*/  LDCU UR20, c[0x0][0x398] ;  /* 0x00007300ff1477ac */ /* 0x000e620008000800 */
[----:B------:R-:W2:Y:S06]  /*0040*/  S2R R3, SR_TID.X ;  /* 0x0000000000037919 */ /* 0x000eac0000002100 */
[----:B------:R-:W0:Y:S08]  /*0050*/  LDC R13, c[0x0][0x364] ;  /* 0x0000d900ff0d7b82 */ /* 0x000e300000000800 */
[----:B------:R-:W2:Y:S08]  /*0060*/  S2UR UR5, SR_CTAID.X ;  /* 0x00000000000579c3 */ /* 0x000eb00000002500 */
[----:B------:R-:W2:Y:S01]  /*0070*/  LDC R2, c[0x0][0x360] ;  /* 0x0000d800ff027b82 */ /* 0x000ea20000000800 */
[----:B0-----:R-:W-:-:S02]  /*0080*/  IMAD R13, R13, UR4, R0 ;  /* 0x000000040d0d7c24 */ /* 0x001fc4000f8e0200 */
[----:B--2---:R-:W-:-:S05]  /*0090*/  IMAD R0, R2, UR5, R3 ;  /* 0x0000000502007c24 */ /* 0x004fca000f8e0203 */
[----:B------:R-:W-:-:S04]  /*00a0*/  VIMNMX R2, PT, PT, R13, R0, !PT ;  /* 0x000000000d027248 */ /* 0x000fc80007fe0100 */
[----:B-1----:R-:W-:-:S13]  /*00b0*/  ISETP.GE.AND P0, PT, R2, UR20, PT ;  /* 0x0000001402007c0c */ /* 0x002fda000bf06270 */
[----:B------:R-:W-:Y:S05]  /*00c0*/  @P0 EXIT ;  /* 0x000000000000094d */ /* 0x000fea0003800000 */
[----:B------:R-:W-:Y:S01]  /*00d0*/  UISETP.GE.U32.AND UP0, UPT, UR20, 0x8, UPT ;  /* 0x000000081400788c */ /* 0x000fe2000bf06070 */
[----:B------:R-:W-:Y:S02]  /*00e0*/  HFMA2 R12, -RZ, RZ, 0, 0 ;  /* 0x00000000ff0c7431 */ /* 0x000fe400000001ff */
[----:B------:R-:W-:Y:S01]  /*00f0*/  IMAD R13, R13, UR20, RZ ;  /* 0x000000140d0d7c24 */ /* 0x000fe2000f8e02ff */
[----:B------:R-:W-:Y:S01]  /*0100*/  UMOV UR4, URZ ;  /* 0x000000ff00047c82 */ /* 0x000fe20008000000 */
[----:B------:R-:W0:Y:S04]  /*0110*/  LDCU.64 UR18, c[0x0][0x358] ;  /* 0x00006b00ff1277ac */ /* 0x000e280008000a00 */
[----:B------:R-:W-:Y:S05]  /*0120*/  BRA.U !UP0, `(.L_x_0) ;  /* 0x0000000508047547 */ /* 0x000fea000b800000 */
[----:B------:R-:W1:Y:S01]  /*0130*/  LDCU.128 UR24, c[0x0][0x380] ;  /* 0x00007000ff1877ac */ /* 0x000e620008000c00 */
[----:B------:R-:W-:Y:S02]  /*0140*/  MOV R12, RZ ;  /* 0x000000ff000c7202 */ /* 0x000fe40000000f00 */
[----:B------:R-:W-:Y:S01]  /*0150*/  MOV R14, R0 ;  /* 0x00000000000e7202 */ /* 0x000fe20000000f00 */
[----:B------:R-:W-:-:S04]  /*0160*/  ULOP3.LUT UR4, UR20, 0x7ffffff8, URZ, 0xc0, !UPT ;  /* 0x7ffffff814047892 */ /* 0x000fc8000f8ec0ff */
[----:B------:R-:W-:Y:S01]  /*0170*/  UIADD3 UR5, UPT, UPT, -UR4, URZ, URZ ;  /* 0x000000ff04057290 */ /* 0x000fe2000fffe1ff */
[----:B-1----:R-:W-:Y:S01]  /*0180*/  MOV R2, UR24 ;  /* 0x0000001800027c02 */ /* 0x002fe20008000f00 */
[----:B------:R-:W-:Y:S01]  /*0190*/  UIMAD.WIDE UR6, UR20, 0x8, UR26 ;  /* 0x00000008140678a5 */ /* 0x000fe2000f8e021a */
[----:B------:R-:W-:Y:S01]  /*01a0*/  MOV R3, UR25 ;  /* 0x0000001900037c02 */ /* 0x000fe20008000f00 */
[----:B------:R-:W-:Y:S02]  /*01b0*/  UIMAD.WIDE UR8, UR20, 0xc, UR26 ;  /* 0x0000000c140878a5 */ /* 0x000fe4000f8e021a */
[----:B------:R-:W-:Y:S01]  /*01c0*/  UIMAD.WIDE UR10, UR20, 0x10, UR26 ;  /* 0x00000010140a78a5 */ /* 0x000fe2000f8e021a */
[----:B------:R-:W-:Y:S01]  /*01d0*/  IMAD.WIDE.U32 R2, R13, 0x4, R2 ;  /* 0x000000040d027825 */ /* 0x000fe200078e0002 */
[----:B------:R-:W-:Y:S02]  /*01e0*/  UIMAD.WIDE UR12, UR20, 0x14, UR26 ;  /* 0x00000014140c78a5 */ /* 0x000fe4000f8e021a */
[----:B------:R-:W-:Y:S01]  /*01f0*/  UIMAD.WIDE UR14, UR20, 0x18, UR26 ;  /* 0x00000018140e78a5 */ /* 0x000fe2000f8e021a */
[----:B------:R-:W-:Y:S01]  /*0200*/  IADD3 R2, P0, PT, R2, 0x10, RZ ;  /* 0x0000001002027810 */ /* 0x000fe20007f1e0ff */
[----:B------:R-:W-:-:S03]  /*0210*/  UIMAD.WIDE UR16, UR20, 0x1c, UR26 ;  /* 0x0000001c141078a5 */ /* 0x000fc6000f8e021a */
[----:B------:R-:W-:-:S09]  /*0220*/  IADD3.X R3, PT, PT, RZ, R3, RZ, P0, !PT ;  /* 0x00000003ff037210 */ /* 0x000fd200007fe4ff */
.L_x_1:
[----:B------:R-:W-:Y:S01]  /*0230*/  UIMAD.WIDE UR22, UR20, 0x4, UR26 ;  /* 0x00000004141678a5 */ /* 0x000fe2000f8e021a */
[----:B------:R-:W-:Y:S02]  /*0240*/  IMAD.MOV.U32 R23, RZ, RZ, 0x4 ;  /* 0x00000004ff177424 */ /* 0x000fe400078e00ff */
[----:B------:R-:W-:Y:S01]  /*0250*/  HFMA2 R11, -RZ, RZ, 0, 2.384185791015625e-07 ;  /* 0x00000004ff0b7431 */ /* 0x000fe200000001ff */
[----:B------:R-:W-:Y:S01]  /*0260*/  MOV R25, 0x4 ;  /* 0x0000000400197802 */ /* 0x000fe20000000f00 */
[----:B0-----:R-:W2:Y:S01]  /*0270*/  LDG.E R21, desc[UR18][R2.64+-0x10] ;  /* 0xfffff01202157981 */ /* 0x001ea2000c1e1900 */
[C---:B------:R-:W-:Y:S01]  /*0280*/  IMAD.WIDE R22, R14.reuse, R23, UR26 ;  /* 0x0000001a0e167e25 */ /* 0x040fe2000f8e0217 */
[----:B------:R-:W-:Y:S02]  /*0290*/  MOV R8, UR22 ;  /* 0x0000001600087c02 */ /* 0x000fe40008000f00 */
[----:B------:R-:W-:Y:S01]  /*02a0*/  MOV R9, UR23 ;  /* 0x0000001700097c02 */ /* 0x000fe20008000f00 */
[----:B------:R-:W3:Y:S02]  /*02b0*/  LDG.E R19, desc[UR18][R2.64+-0xc] ;  /* 0xfffff41202137981 */ /* 0x000ee4000c1e1900 */
[----:B------:R-:W-:-:S02]  /*02c0*/  IMAD.WIDE R8, R14, 0x4, R8 ;  /* 0x000000040e087825 */ /* 0x000fc400078e0208 */
[----:B------:R-:W2:Y:S01]  /*02d0*/  LDG.E R22, desc[UR18][R22.64] ;  /* 0x0000001216167981 */ /* 0x000ea2000c1e1900 */
[----:B------:R-:W-:Y:S01]  /*02e0*/  MOV R5, 0x4 ;  /* 0x0000000400057802 */ /* 0x000fe20000000f00 */
[C---:B------:R-:W-:Y:S02]  /*02f0*/  IMAD.WIDE R24, R14.reuse, R25, UR6 ;  /* 0x000000060e187e25 */ /* 0x040fe4000f8e0219 */
[----:B------:R0:W3:Y:S02]  /*0300*/  LDG.E R20, desc[UR18][R8.64] ;  /* 0x0000001208147981 */ /* 0x0000e4000c1e1900 */
[----:B------:R-:W-:Y:S02]  /*0310*/  IMAD.WIDE R10, R14, R11, UR8 ;  /* 0x000000080e0a7e25 */ /* 0x000fe4000f8e020b */
[----:B------:R-:W4:Y:S04]  /*0320*/  LDG.E R18, desc[UR18][R24.64] ;  /* 0x0000001218127981 */ /* 0x000f28000c1e1900 */
[----:B------:R-:W4:Y:S01]  /*0330*/  LDG.E R17, desc[UR18][R2.64+-0x8] ;  /* 0xfffff81202117981 */ /* 0x000f22000c1e1900 */
[----:B0-----:R-:W-:-:S02]  /*0340*/  HFMA2 R9, -RZ, RZ, 0, 2.384185791015625e-07 ;  /* 0x00000004ff097431 */ /* 0x001fc400000001ff */
[----:B------:R-:W-:Y:S01]  /*0350*/  IMAD.MOV.U32 R7, RZ, RZ, 0x4 ;  /* 0x00000004ff077424 */ /* 0x000fe200078e00ff */
[----:B------:R0:W5:Y:S01]  /*0360*/  LDG.E R16, desc[UR18][R10.64] ;  /* 0x000000120a107981 */ /* 0x000162000c1e1900 */
[----:B------:R-:W-:-:S03]  /*0370*/  IMAD.WIDE R4, R14, R5, UR10 ;  /* 0x0000000a0e047e25 */ /* 0x000fc6000f8e0205 */
[----:B------:R-:W5:Y:S01]  /*0380*/  LDG.E R15, desc[UR18][R2.64+-0x4] ;  /* 0xfffffc12020f7981 */ /* 0x000f62000c1e1900 */
[C---:B------:R-:W-:Y:S01]  /*0390*/  IMAD.WIDE R6, R14.reuse, R7, UR12 ;  /* 0x0000000c0e067e25 */ /* 0x040fe2000f8e0207 */
[----:B------:R-:W-:Y:S02]  /*03a0*/  MOV R27, 0x4 ;  /* 0x00000004001b7802 */ /* 0x000fe40000000f00 */
[----:B------:R1:W5:Y:S01]  /*03b0*/  LDG.E R4, desc[UR18][R4.64] ;  /* 0x0000001204047981 */ /* 0x000362000c1e1900 */
[----:B------:R-:W-:-:S03]  /*03c0*/  IMAD.WIDE R8, R14, R9, UR14 ;  /* 0x0000000e0e087e25 */ /* 0x000fc6000f8e0209 */
[----:B------:R-:W5:Y:S01]  /*03d0*/  LDG.E R23, desc[UR18][R2.64] ;  /* 0x0000001202177981 */ /* 0x000f62000c1e1900 */
[----:B0-----:R-:W-:-:S03]  /*03e0*/  IMAD.WIDE R10, R14, R27, UR16 ;  /* 0x000000100e0a7e25 */ /* 0x001fc6000f8e021b */
[----:B------:R-:W5:Y:S04]  /*03f0*/  LDG.E R7, desc[UR18][R6.64] ;  /* 0x0000001206077981 */ /* 0x000f68000c1e1900 */
[----:B------:R-:W5:Y:S04]  /*0400*/  LDG.E R24, desc[UR18][R2.64+0x4] ;  /* 0x0000041202187981 */ /* 0x000f68000c1e1900 */
[----:B------:R-:W5:Y:S04]  /*0410*/  LDG.E R8, desc[UR18][R8.64] ;  /* 0x0000001208087981 */ /* 0x000f68000c1e1900 */
[----:B------:R-:W5:Y:S04]  /*0420*/  LDG.E R25, desc[UR18][R2.64+0x8] ;  /* 0x0000081202197981 */ /* 0x000f68000c1e1900 */
[----:B------:R-:W5:Y:S04]  /*0430*/  LDG.E R10, desc[UR18][R10.64] ;  /* 0x000000120a0a7981 */ /* 0x000f68000c1e1900 */
[----:B------:R0:W5:Y:S01]  /*0440*/  LDG.E R27, desc[UR18][R2.64+0xc] ;  /* 0x00000c12021b7981 */ /* 0x000162000c1e1900 */
[----:B------:R-:W-:-:S04]  /*0450*/  UIADD3 UR5, UPT, UPT, UR5, 0x8, URZ ;  /* 0x0000000805057890 */ /* 0x000fc8000fffe0ff */
[----:B------:R-:W-:Y:S01]  /*0460*/  UISETP.NE.AND UP0, UPT, UR5, URZ, UPT ;  /* 0x000000ff0500728c */ /* 0x000fe2000bf05270 */
[----:B-1----:R-:W-:Y:S02]  /*0470*/  MOV R5, UR20 ;  /* 0x0000001400057c02 */ /* 0x002fe40008000f00 */
[----:B0-----:R-:W-:Y:S02]  /*0480*/  IADD3 R2, P0, PT, R2, 0x20, RZ ;  /* 0x0000002002027810 */ /* 0x001fe40007f1e0ff */
[----:B------:R-:W-:Y:S02]  /*0490*/  LEA R14, R5, R14, 0x3 ;  /* 0x0000000e050e7211 */ /* 0x000fe400078e18ff */
[----:B------:R-:W-:Y:S01]  /*04a0*/  IADD3.X R3, PT, PT, RZ, R3, RZ, P0, !PT ;  /* 0x00000003ff037210 */ /* 0x000fe200007fe4ff */
[----:B--2---:R-:W-:-:S04]  /*04b0*/  FFMA R22, R21, R22, R12 ;  /* 0x0000001615167223 */ /* 0x004fc8000000000c */
[----:B---3--:R-:W-:-:S04]  /*04c0*/  FFMA R20, R19, R20, R22 ;  /* 0x0000001413147223 */ /* 0x008fc80000000016 */
[----:B----4-:R-:W-:-:S04]  /*04d0*/  FFMA R18, R17, R18, R20 ;  /* 0x0000001211127223 */ /* 0x010fc80000000014 */
[----:B-----5:R-:W-:-:S04]  /*04e0*/  FFMA R16, R15, R16, R18 ;  /* 0x000000100f107223 */ /* 0x020fc80000000012 */
[----:B------:R-:W-:-:S04]  /*04f0*/  FFMA R23, R23, R4, R16 ;  /* 0x0000000417177223 */ /* 0x000fc80000000010 */
[----:B------:R-:W-:-:S04]  /*0500*/  FFMA R24, R24, R7, R23 ;  /* 0x0000000718187223 */ /* 0x000fc80000000017 */
[----:B------:R-:W-:-:S04]  /*0510*/  FFMA R8, R25, R8, R24 ;  /* 0x0000000819087223 */ /* 0x000fc80000000018 */
[----:B------:R-:W-:Y:S01]  /*0520*/  FFMA R12, R27, R10, R8 ;  /* 0x0000000a1b0c7223 */ /* 0x000fe20000000008 */
[----:B------:R-:W-:Y:S06]  /*0530*/  BRA.U UP0, `(.L_x_1) ;  /* 0xfffffffd003c7547 */ /* 0x000fec000b83ffff */
.L_x_0:
[----:B------:R-:W-:-:S04]  /*0540*/  ULOP3.LUT UR6, UR20, 0x7, URZ, 0xc0, !UPT ;  /* 0x0000000714067892 */ /* 0x000fc8000f8ec0ff */
[----:B------:R-:W-:-:S09]  /*0550*/  UISETP.NE.AND UP0, UPT, UR6, URZ, UPT ;  /* 0x000000ff0600728c */ /* 0x000fd2000bf05270 */
[----:B------:R-:W-:Y:S05]  /*0560*/  BRA.U !UP0, `(.L_x_2) ;  /* 0x0000000508387547 */ /* 0x000fea000b800000 */
[----:B------:R-:W-:Y:S02]  /*0570*/  UISETP.GE.U32.AND UP0, UPT, UR6, 0x4, UPT ;  /* 0x000000040600788c */ /* 0x000fe4000bf06070 */
[----:B------:R-:W-:-:S04]  /*0580*/  ULOP3.LUT UR5, UR20, 0x3, URZ, 0xc0, !UPT ;  /* 0x0000000314057892 */ /* 0x000fc8000f8ec0ff */
[----:B------:R-:W-:-:S03]  /*0590*/  UISETP.NE.AND UP1, UPT, UR5, URZ, UPT ;  /* 0x000000ff0500728c */ /* 0x000fc6000bf25270 */
[----:B------:R-:W-:Y:S08]  /*05a0*/  BRA.U !UP0, `(.L_x_3) ;  /* 0x00000001087c7547 */ /* 0x000ff0000b800000 */
[----:B------:R-:W1:Y:S01]  /*05b0*/  LDC.64 R6, c[0x0][0x388] ;  /* 0x0000e200ff067b82 */ /* 0x000e620000000a00 */
[----:B------:R-:W2:Y:S01]  /*05c0*/  LDCU.64 UR6, c[0x0][0x380] ;  /* 0x00007000ff0677ac */ /* 0x000ea20008000a00 */
[----:B------:R-:W-:Y:S01]  /*05d0*/  IMAD.U32 R9, RZ, RZ, UR4 ;  /* 0x00000004ff097e24 */ /* 0x000fe2000f8e00ff */
[C---:B------:R-:W-:Y:S02]  /*05e0*/  IADD3 R3, PT, PT, R13.reuse, UR4, RZ ;  /* 0x000000040d037c10 */ /* 0x040fe4000fffe0ff */
[----:B------:R-:W-:Y:S01]  /*05f0*/  IADD3 R10, P0, PT, R13, UR4, RZ ;  /* 0x000000040d0a7c10 */ /* 0x000fe2000ff1e0ff */
[----:B------:R-:W-:Y:S01]  /*0600*/  IMAD R9, R9, UR20, R0 ;  /* 0x0000001409097c24 */ /* 0x000fe2000f8e0200 */
[----:B------:R-:W-:Y:S01]  /*0610*/  MOV R11, UR20 ;  /* 0x00000014000b7c02 */ /* 0x000fe20008000f00 */
[----:B------:R-:W3:Y:S01]  /*0620*/  LDC.64 R4, c[0x0][0x380] ;  /* 0x0000e000ff047b82 */ /* 0x000ee20000000a00 */
[----:B------:R-:W-:Y:S01]  /*0630*/  MOV R15, UR20 ;  /* 0x00000014000f7c02 */ /* 0x000fe20008000f00 */
[----:B-1----:R-:W-:Y:S01]  /*0640*/  IMAD.WIDE R6, R9, 0x4, R6 ;  /* 0x0000000409067825 */ /* 0x002fe200078e0206 */
[----:B------:R-:W-:-:S05]  /*0650*/  MOV R9, UR20 ;  /* 0x0000001400097c02 */ /* 0x000fca0008000f00 */
[----:B------:R-:W-:Y:S02]  /*0660*/  IMAD.WIDE R8, R9, 0x4, R6 ;  /* 0x0000000409087825 */ /* 0x000fe400078e0206 */
[----:B0-----:R-:W4:Y:S02]  /*0670*/  LDG.E R6, desc[UR18][R6.64] ;  /* 0x0000001206067981 */ /* 0x001f24000c1e1900 */
[----:B---3--:R-:W-:Y:S01]  /*0680*/  IMAD.WIDE.U32 R4, R3, 0x4, R4 ;  /* 0x0000000403047825 */ /* 0x008fe200078e0004 */
[----:B------:R-:W-:Y:S01]  /*0690*/  IADD3.X R3, PT, PT, RZ, RZ, RZ, P0, !PT ;  /* 0x000000ffff037210 */ /* 0x000fe200007fe4ff */
[----:B------:R-:W3:Y:S01]  /*06a0*/  LDG.E R17, desc[UR18][R8.64] ;  /* 0x0000001208117981 */ /* 0x000ee2000c1e1900 */
[----:B--2---:R-:W-:-:S03]  /*06b0*/  LEA R2, P0, R10, UR6, 0x2 ;  /* 0x000000060a027c11 */ /* 0x004fc6000f8010ff */
[----:B------:R-:W4:Y:S01]  /*06c0*/  LDG.E R5, desc[UR18][R4.64] ;  /* 0x0000001204057981 */ /* 0x000f22000c1e1900 */
[----:B------:R-:W-:Y:S01]  /*06d0*/  LEA.HI.X R3, R10, UR7, R3, 0x2, P0 ;  /* 0x000000070a037c11 */ /* 0x000fe200080f1403 */
[----:B------:R-:W-:-:S04]  /*06e0*/  IMAD.WIDE R10, R11, 0x4, R8 ;  /* 0x000000040b0a7825 */ /* 0x000fc800078e0208 */
[----:B------:R-:W3:Y:S01]  /*06f0*/  LDG.E R16, desc[UR18][R2.64+0x4] ;  /* 0x0000041202107981 */ /* 0x000ee2000c1e1900 */
[----:B------:R-:W-:-:S03]  /*0700*/  IMAD.WIDE R14, R15, 0x4, R10 ;  /* 0x000000040f0e7825 */ /* 0x000fc600078e020a */
[----:B------:R-:W2:Y:S04]  /*0710*/  LDG.E R19, desc[UR18][R10.64] ;  /* 0x000000120a137981 */ /* 0x000ea8000c1e1900 */
[----:B------:R-:W2:Y:S04]  /*0720*/  LDG.E R18, desc[UR18][R2.64+0x8] ;  /* 0x0000081202127981 */ /* 0x000ea8000c1e1900 */
[----:B------:R-:W5:Y:S04]  /*0730*/  LDG.E R20, desc[UR18][R2.64+0xc] ;  /* 0x00000c1202147981 */ /* 0x000f68000c1e1900 */
[----:B------:R-:W5:Y:S01]  /*0740*/  LDG.E R14, desc[UR18][R14.64] ;  /* 0x000000120e0e7981 */ /* 0x000f62000c1e1900 */
[----:B------:R-:W-:Y:S01]  /*0750*/  UIADD3 UR4, UPT, UPT, UR4, 0x4, URZ ;  /* 0x0000000404047890 */ /* 0x000fe2000fffe0ff */
[----:B----4-:R-:W-:-:S04]  /*0760*/  FFMA R5, R5, R6, R12 ;  /* 0x0000000605057223 */ /* 0x010fc8000000000c */
[----:B---3--:R-:W-:-:S04]  /*0770*/  FFMA R5, R16, R17, R5 ;  /* 0x0000001110057223 */ /* 0x008fc80000000005 */
[----:B--2---:R-:W-:-:S04]  /*0780*/  FFMA R5, R18, R19, R5 ;  /* 0x0000001312057223 */ /* 0x004fc80000000005 */
[----:B-----5:R-:W-:-:S07]  /*0790*/  FFMA R12, R20, R14, R5 ;  /* 0x0000000e140c7223 */ /* 0x020fce0000000005 */
.L_x_3:
[----:B------:R-:W-:Y:S05]  /*07a0*/  BRA.U !UP1, `(.L_x_2) ;  /* 0x0000000109a87547 */ /* 0x000fea000b800000 */
[----:B------:R-:W-:Y:S01]  /*07b0*/  UISETP.NE.AND UP0, UPT, UR5, 0x1, UPT ;  /* 0x000000010500788c */ /* 0x000fe2000bf05270 */
[----:B------:R-:W-:Y:S01]  /*07c0*/  MOV R7, UR4 ;  /* 0x0000000400077c02 */ /* 0x000fe20008000f00 */
[----:B------:R-:W-:Y:S02]  /*07d0*/  ULOP3.LUT UR5, UR20, 0x1, URZ, 0xc0, !UPT ;  /* 0x0000000114057892 */ /* 0x000fe4000f8ec0ff */
[----:B------:R-:W-:Y:S02]  /*07e0*/  MOV R15, UR20 ;  /* 0x00000014000f7c02 */ /* 0x000fe40008000f00 */
[----:B------:R-:W-:Y:S01]  /*07f0*/  UISETP.NE.U32.AND UP1, UPT, UR5, 0x1, UPT ;  /* 0x000000010500788c */ /* 0x000fe2000bf25070 */
[----:B------:R-:W-:-:S04]  /*0800*/  PLOP3.LUT P1, PT, PT, PT, UP0, 0x80, 0x8 ;  /* 0x000000000008781c */ /* 0x000fc80003f2f008 */
[----:B------:R-:W1:Y:S01]  /*0810*/  @UP0 LDCU.128 UR8, c[0x0][0x380] ;  /* 0x00007000ff0807ac */ /* 0x000e620008000c00 */
[----:B------:R-:W-:Y:S01]  /*0820*/  PLOP3.LUT P0, PT, PT, PT, UP1, 0x80, 0x8 ;  /* 0x000000000008781c */ /* 0x000fe20003f0f018 */
[----:B------:R-:W2:Y:S04]  /*0830*/  @UP0 LDCU.64 UR6, c[0x0][0x380] ;  /* 0x00007000ff0607ac */ /* 0x000ea80008000a00 */
[----:B------:R-:W3:Y:S03]  /*0840*/  @!UP1 LDCU.128 UR12, c[0x0][0x380] ;  /* 0x00007000ff0c97ac */ /* 0x000ee60008000c00 */
[C---:B------:R-:W-:Y:S02]  /*0850*/  @P1 IADD3 R3, PT, PT, R13.reuse, UR4, RZ ;  /* 0x000000040d031c10 */ /* 0x040fe4000fffe0ff */
[----:B------:R-:W-:Y:S01]  /*0860*/  @P1 IADD3 R6, P2, PT, R13, UR4, RZ ;  /* 0x000000040d061c10 */ /* 0x000fe2000ff5e0ff */
[----:B------:R-:W-:Y:S01]  /*0870*/  @UP0 UIADD3 UR4, UPT, UPT, UR4, 0x2, URZ ;  /* 0x0000000204040890 */ /* 0x000fe2000fffe0ff */
[----:B-1----:R-:W-:Y:S01]  /*0880*/  MOV R11, UR9 ;  /* 0x00000009000b7c02 */ /* 0x002fe20008000f00 */
[----:B------:R-:W-:Y:S01]  /*0890*/  IMAD.U32 R10, RZ, RZ, UR8 ;  /* 0x00000008ff0a7e24 */ /* 0x000fe2000f8e00ff */
[----:B------:R-:W-:-:S02]  /*08a0*/  MOV R4, UR10 ;  /* 0x0000000a00047c02 */ /* 0x000fc40008000f00 */
[----:B------:R-:W-:Y:S01]  /*08b0*/  MOV R5, UR11 ;  /* 0x0000000b00057c02 */ /* 0x000fe20008000f00 */
[----:B------:R-:W-:-:S04]  /*08c0*/  @P1 IMAD.WIDE.U32 R10, R3, 0x4, R10 ;  /* 0x00000004030a1825 */ /* 0x000fc800078e000a */
[----:B------:R-:W-:Y:S01]  /*08d0*/  @P1 IMAD R3, R7, UR20, R0 ;  /* 0x0000001407031c24 */ /* 0x000fe2000f8e0200 */
[----:B------:R-:W-:Y:S01]  /*08e0*/  @P1 IADD3.X R7, PT, PT, RZ, RZ, RZ, P2, !PT ;  /* 0x000000ffff071210 */ /* 0x000fe200017fe4ff */
[----:B------:R-:W-:Y:S01]  /*08f0*/  IMAD.U32 R19, RZ, RZ, UR4 ;  /* 0x00000004ff137e24 */ /* 0x000fe2000f8e00ff */
[C---:B--2---:R-:W-:Y:S01]  /*0900*/  @P1 LEA R2, P2, R6.reuse, UR6, 0x2 ;  /* 0x0000000606021c11 */ /* 0x044fe2000f8410ff */
[----:B------:R-:W-:Y:S01]  /*0910*/  @P1 IMAD.WIDE R4, R3, 0x4, R4 ;  /* 0x0000000403041825 */ /* 0x000fe200078e0204 */
[----:B------:R-:W-:Y:S01]  /*0920*/  @!P0 IADD3 R17, PT, PT, R13, UR4, RZ ;  /* 0x000000040d118c10 */ /* 0x000fe2000fffe0ff */
[----:B0-----:R-:W2:Y:S01]  /*0930*/  @P1 LDG.E R11, desc[UR18][R10.64] ;  /* 0x000000120a0b1981 */ /* 0x001ea2000c1e1900 */
[----:B------:R-:W-:Y:S01]  /*0940*/  @P1 LEA.HI.X R3, R6, UR7, R7, 0x2, P2 ;  /* 0x0000000706031c11 */ /* 0x000fe200090f1407 */
[----:B------:R-:W-:Y:S01]  /*0950*/  @!P0 IMAD R19, R19, UR20, R0 ;  /* 0x0000001413138c24 */ /* 0x000fe2000f8e0200 */
[----:B---3--:R-:W-:Y:S01]  /*0960*/  MOV R6, UR12 ;  /* 0x0000000c00067c02 */ /* 0x008fe20008000f00 */
[----:B------:R-:W-:Y:S01]  /*0970*/  @P1 IMAD.WIDE R14, R15, 0x4, R4 ;  /* 0x000000040f0e1825 */ /* 0x000fe200078e0204 */
[----:B------:R-:W-:Y:S01]  /*0980*/  MOV R7, UR13 ;  /* 0x0000000d00077c02 */ /* 0x000fe20008000f00 */
[----:B------:R-:W2:Y:S01]  /*0990*/  @P1 LDG.E R4, desc[UR18][R4.64] ;  /* 0x0000001204041981 */ /* 0x000ea2000c1e1900 */
[----:B------:R-:W-:-:S02]  /*09a0*/  MOV R8, UR14 ;  /* 0x0000000e00087c02 */ /* 0x000fc40008000f00 */
[----:B------:R-:W-:Y:S01]  /*09b0*/  MOV R9, UR15 ;  /* 0x0000000f00097c02 */ /* 0x000fe20008000f00 */
[----:B------:R-:W-:Y:S01]  /*09c0*/  @!P0 IMAD.WIDE.U32 R6, R17, 0x4, R6 ;  /* 0x0000000411068825 */ /* 0x000fe200078e0006 */
[----:B------:R-:W3:Y:S03]  /*09d0*/  @P1 LDG.E R14, desc[UR18][R14.64] ;  /* 0x000000120e0e1981 */ /* 0x000ee6000c1e1900 */
[----:B------:R-:W-:Y:S01]  /*09e0*/  @!P0 IMAD.WIDE R8, R19, 0x4, R8 ;  /* 0x0000000413088825 */ /* 0x000fe200078e0208 */
[----:B------:R-:W3:Y:S04]  /*09f0*/  @P1 LDG.E R2, desc[UR18][R2.64+0x4] ;  /* 0x0000041202021981 */ /* 0x000ee8000c1e1900 */
[----:B------:R-:W4:Y:S04]  /*0a00*/  @!P0 LDG.E R7, desc[UR18][R6.64] ;  /* 0x0000001206078981 */ /* 0x000f28000c1e1900 */
[----:B------:R-:W4:Y:S01]  /*0a10*/  @!P0 LDG.E R8, desc[UR18][R8.64] ;  /* 0x0000001208088981 */ /* 0x000f22000c1e1900 */
[----:B--2---:R-:W-:-:S04]  /*0a20*/  @P1 FFMA R11, R11, R4, R12 ;  /* 0x000000040b0b1223 */ /* 0x004fc8000000000c */
[----:B---3--:R-:W-:-:S04]  /*0a30*/  @P1 FFMA R12, R2, R14, R11 ;  /* 0x0000000e020c1223 */ /* 0x008fc8000000000b */
[----:B----4-:R-:W-:-:S07]  /*0a40*/  @!P0 FFMA R12, R7, R8, R12 ;  /* 0x00000008070c8223 */ /* 0x010fce000000000c */
.L_x_2:
[----:B------:R-:W1:Y:S01]  /*0a50*/  LDC.64 R2, c[0x0][0x390] ;  /* 0x0000e400ff027b82 */ /* 0x000e620000000a00 */
[----:B------:R-:W-:-:S05]  /*0a60*/  IADD3 R13, PT, PT, R0, R13, RZ ;  /* 0x0000000d000d7210 */ /* 0x000fca0007ffe0ff */
[----:B-1----:R-:W-:-:S05]  /*0a70*/  IMAD.WIDE R2, R13, 0x4, R2 ;  /* 0x000000040d027825 */ /* 0x002fca00078e0202 */
[----:B0-----:R-:W-:Y:S01]  /*0a80*/  STG.E desc[UR18][R2.64], R12 ;  /* 0x0000000c02007986 */ /* 0x001fe2000c101912 */
[----:B------:R-:W-:Y:S05]  /*0a90*/  EXIT ;  /* 0x000000000000794d */ /* 0x000fea0003800000 */
.L_x_4:
[----:B------:R-:W-:-:S00]  /*0aa0*/  BRA `(.L_x_4) ;  /* 0xfffffffc00fc7947 */ /* 0x000fc0000383ffff */
[----:B------:R-:W-:-:S00]  /*0ab0*/  NOP ;  /* 0x0000000000007918 */ /* 0x000fc00000000000 */
        /* <DEDUP_REMOVED lines=12> */
.L_x_5:


//--------------------- .nv.shared.reserved.0     --------------------------
	.section	.nv.shared.reserved.0,"aw",@nobits
	.weak		__nv_reservedSMEM_offset_0_alias
	.size		__nv_reservedSMEM_offset_0_alias, 0, 64
	.other		__nv_reservedSMEM_offset_0_alias,@"STO_CUDA_RESERVED_SHARED STV_DEFAULT"
__nv_reservedSMEM_offset_0_alias:
	.zero		0
	.zero		64


//--------------------- .nv.constant0._Z16MatrixMultKernelPfS_S_i --------------------------
	.section	.nv.constant0._Z16MatrixMultKernelPfS_S_i,"a",@progbits
	.sectionflags	@""
	.align	4
.nv.constant0._Z16MatrixMultKernelPfS_S_i:
	.zero		924


//--------------------- SYMBOLS --------------------------

	.type		.nv.reservedSmem.offset0,@object
	.size		.nv.reservedSmem.offset0,0x4
